//
// Generated by NVIDIA NVVM Compiler
//
// Compiler Build ID: CL-36424714
// Cuda compilation tools, release 13.0, V13.0.88
// Based on NVVM 20.0.0
//

.version 9.0
.target sm_100
.address_size 64

	// .globl	_ZN3cub18CUB_300001_SM_10006detail11EmptyKernelIvEEvv
.global .align 1 .b8 _ZN41_INTERNAL_8938745d_4_k_cu_5a767b9a_1083894cuda3std3__45__cpo5beginE[1];
.global .align 1 .b8 _ZN41_INTERNAL_8938745d_4_k_cu_5a767b9a_1083894cuda3std3__45__cpo3endE[1];
.global .align 1 .b8 _ZN41_INTERNAL_8938745d_4_k_cu_5a767b9a_1083894cuda3std3__45__cpo6cbeginE[1];
.global .align 1 .b8 _ZN41_INTERNAL_8938745d_4_k_cu_5a767b9a_1083894cuda3std3__45__cpo4cendE[1];
.global .align 1 .b8 _ZN41_INTERNAL_8938745d_4_k_cu_5a767b9a_1083894cuda3std3__45__cpo6rbeginE[1];
.global .align 1 .b8 _ZN41_INTERNAL_8938745d_4_k_cu_5a767b9a_1083894cuda3std3__45__cpo4rendE[1];
.global .align 1 .b8 _ZN41_INTERNAL_8938745d_4_k_cu_5a767b9a_1083894cuda3std3__45__cpo7crbeginE[1];
.global .align 1 .b8 _ZN41_INTERNAL_8938745d_4_k_cu_5a767b9a_1083894cuda3std3__45__cpo5crendE[1];
.global .align 1 .b8 _ZN41_INTERNAL_8938745d_4_k_cu_5a767b9a_1083894cuda3std3__443_GLOBAL__N__8938745d_4_k_cu_5a767b9a_1083896ignoreE[1];
.global .align 1 .b8 _ZN41_INTERNAL_8938745d_4_k_cu_5a767b9a_1083894cuda3std3__419piecewise_constructE[1];
.global .align 1 .b8 _ZN41_INTERNAL_8938745d_4_k_cu_5a767b9a_1083894cuda3std3__48in_placeE[1];
.global .align 1 .b8 _ZN41_INTERNAL_8938745d_4_k_cu_5a767b9a_1083894cuda3std3__420unreachable_sentinelE[1];
.global .align 1 .b8 _ZN41_INTERNAL_8938745d_4_k_cu_5a767b9a_1083894cuda3std3__47nulloptE[1];
.global .align 1 .b8 _ZN41_INTERNAL_8938745d_4_k_cu_5a767b9a_1083894cuda3std3__48unexpectE[1];
.global .align 1 .b8 _ZN41_INTERNAL_8938745d_4_k_cu_5a767b9a_1083894cuda3std6ranges3__45__cpo4swapE[1];
.global .align 1 .b8 _ZN41_INTERNAL_8938745d_4_k_cu_5a767b9a_1083894cuda3std6ranges3__45__cpo9iter_moveE[1];
.global .align 1 .b8 _ZN41_INTERNAL_8938745d_4_k_cu_5a767b9a_1083894cuda3std6ranges3__45__cpo5beginE[1];
.global .align 1 .b8 _ZN41_INTERNAL_8938745d_4_k_cu_5a767b9a_1083894cuda3std6ranges3__45__cpo3endE[1];
.global .align 1 .b8 _ZN41_INTERNAL_8938745d_4_k_cu_5a767b9a_1083894cuda3std6ranges3__45__cpo6cbeginE[1];
.global .align 1 .b8 _ZN41_INTERNAL_8938745d_4_k_cu_5a767b9a_1083894cuda3std6ranges3__45__cpo4cendE[1];
.global .align 1 .b8 _ZN41_INTERNAL_8938745d_4_k_cu_5a767b9a_1083894cuda3std6ranges3__45__cpo7advanceE[1];
.global .align 1 .b8 _ZN41_INTERNAL_8938745d_4_k_cu_5a767b9a_1083894cuda3std6ranges3__45__cpo9iter_swapE[1];
.global .align 1 .b8 _ZN41_INTERNAL_8938745d_4_k_cu_5a767b9a_1083894cuda3std6ranges3__45__cpo4nextE[1];
.global .align 1 .b8 _ZN41_INTERNAL_8938745d_4_k_cu_5a767b9a_1083894cuda3std6ranges3__45__cpo4prevE[1];
.global .align 1 .b8 _ZN41_INTERNAL_8938745d_4_k_cu_5a767b9a_1083894cuda3std6ranges3__45__cpo4dataE[1];
.global .align 1 .b8 _ZN41_INTERNAL_8938745d_4_k_cu_5a767b9a_1083894cuda3std6ranges3__45__cpo5cdataE[1];
.global .align 1 .b8 _ZN41_INTERNAL_8938745d_4_k_cu_5a767b9a_1083894cuda3std6ranges3__45__cpo4sizeE[1];
.global .align 1 .b8 _ZN41_INTERNAL_8938745d_4_k_cu_5a767b9a_1083894cuda3std6ranges3__45__cpo5ssizeE[1];
.global .align 1 .b8 _ZN41_INTERNAL_8938745d_4_k_cu_5a767b9a_1083894cuda3std6ranges3__45__cpo8distanceE[1];
.global .align 1 .b8 _ZN41_INTERNAL_8938745d_4_k_cu_5a767b9a_1083896thrust24THRUST_300001_SM_1000_NS8cuda_cub3parE[1];
.global .align 1 .b8 _ZN41_INTERNAL_8938745d_4_k_cu_5a767b9a_1083896thrust24THRUST_300001_SM_1000_NS8cuda_cub10par_nosyncE[1];
.global .align 1 .b8 _ZN41_INTERNAL_8938745d_4_k_cu_5a767b9a_1083896thrust24THRUST_300001_SM_1000_NS6system6detail10sequential3seqE[1];
.global .align 1 .b8 _ZN41_INTERNAL_8938745d_4_k_cu_5a767b9a_1083896thrust24THRUST_300001_SM_1000_NS12placeholders2_1E[1];
.global .align 1 .b8 _ZN41_INTERNAL_8938745d_4_k_cu_5a767b9a_1083896thrust24THRUST_300001_SM_1000_NS12placeholders2_2E[1];
.global .align 1 .b8 _ZN41_INTERNAL_8938745d_4_k_cu_5a767b9a_1083896thrust24THRUST_300001_SM_1000_NS12placeholders2_3E[1];
.global .align 1 .b8 _ZN41_INTERNAL_8938745d_4_k_cu_5a767b9a_1083896thrust24THRUST_300001_SM_1000_NS12placeholders2_4E[1];
.global .align 1 .b8 _ZN41_INTERNAL_8938745d_4_k_cu_5a767b9a_1083896thrust24THRUST_300001_SM_1000_NS12placeholders2_5E[1];
.global .align 1 .b8 _ZN41_INTERNAL_8938745d_4_k_cu_5a767b9a_1083896thrust24THRUST_300001_SM_1000_NS12placeholders2_6E[1];
.global .align 1 .b8 _ZN41_INTERNAL_8938745d_4_k_cu_5a767b9a_1083896thrust24THRUST_300001_SM_1000_NS12placeholders2_7E[1];
.global .align 1 .b8 _ZN41_INTERNAL_8938745d_4_k_cu_5a767b9a_1083896thrust24THRUST_300001_SM_1000_NS12placeholders2_8E[1];
.global .align 1 .b8 _ZN41_INTERNAL_8938745d_4_k_cu_5a767b9a_1083896thrust24THRUST_300001_SM_1000_NS12placeholders2_9E[1];
.global .align 1 .b8 _ZN41_INTERNAL_8938745d_4_k_cu_5a767b9a_1083896thrust24THRUST_300001_SM_1000_NS12placeholders3_10E[1];
.global .align 1 .b8 _ZN41_INTERNAL_8938745d_4_k_cu_5a767b9a_1083896thrust24THRUST_300001_SM_1000_NS3seqE[1];

.visible .entry _ZN3cub18CUB_300001_SM_10006detail11EmptyKernelIvEEvv()
{


	ret;

}


// ===== COMPILED SASS (sm_100) =====

	.target	sm_100

	.elftype	@"ET_EXEC"


//--------------------- .note.nv.tkinfo           --------------------------
	.section	.note.nv.tkinfo,"",@"SHT_NOTE"
	.sectionflags	@"SHF_NOTE_NV_TKINFO"
	.tkinfo
        /*0018*/ 	.word	0x00000002
        /*0030*/ 	.string	""
        /*0030*/ 	.string	"ptxas"
        /*0030*/ 	.string	"Cuda compilation tools, release 13.0, V13.0.88"
        /*0030*/ 	.string	"Build cuda_13.0.r13.0/compiler.36424714_0"
        /*0030*/ 	.string	"-arch sm_100 -m 64 "



//--------------------- .note.nv.cuinfo           --------------------------
	.section	.note.nv.cuinfo,"",@"SHT_NOTE"
	.sectionflags	@"SHF_NOTE_NV_CUINFO"
        /*0018*/ 	.short	0x0002
        /*001a*/ 	.short	0x0064
        /*001c*/ 	.short	0x0082
	.zero		2


//--------------------- .nv.info                  --------------------------
	.section	.nv.info,"",@"SHT_CUDA_INFO"
	.align	4


	//----- nvinfo : EIATTR_REGCOUNT
	.align		4
        /*0000*/ 	.byte	0x04, 0x2f
        /*0002*/ 	.short	(.L_44 - .L_43)
	.align		4
.L_43:
        /*0004*/ 	.word	index@(_ZN3cub18CUB_300001_SM_10006detail11EmptyKernelIvEEvv)
        /*0008*/ 	.word	0x00000004


	//----- nvinfo : EIATTR_FRAME_SIZE
	.align		4
.L_44:
        /*000c*/ 	.byte	0x04, 0x11
        /*000e*/ 	.short	(.L_46 - .L_45)
	.align		4
.L_45:
        /*0010*/ 	.word	index@(_ZN3cub18CUB_300001_SM_10006detail11EmptyKernelIvEEvv)
        /*0014*/ 	.word	0x00000000


	//----- nvinfo : EIATTR_MIN_STACK_SIZE
	.align		4
.L_46:
        /*0018*/ 	.byte	0x04, 0x12
        /*001a*/ 	.short	(.L_48 - .L_47)
	.align		4
.L_47:
        /*001c*/ 	.word	index@(_ZN3cub18CUB_300001_SM_10006detail11EmptyKernelIvEEvv)
        /*0020*/ 	.word	0x00000000
.L_48:


//--------------------- .nv.compat                --------------------------
	.section	.nv.compat,"",@"SHT_CUDA_COMPAT_INFO"
	.align	4
        /*0000*/ 	.byte	0x02, 0x09, 0x00, 0x00, 0x02, 0x02, 0x01, 0x00, 0x02, 0x05, 0x05, 0x00, 0x03, 0x07, 0x01, 0x01
        /*0010*/ 	.byte	0x02, 0x03, 0x00, 0x00, 0x02, 0x06, 0x01, 0x00, 0x04, 0x0b, 0x08, 0x00, 0x09, 0x00, 0x00, 0x00
        /*0020*/ 	.byte	0x00, 0x00, 0x00, 0x00


//--------------------- .nv.info._ZN3cub18CUB_300001_SM_10006detail11EmptyKernelIvEEvv --------------------------
	.section	.nv.info._ZN3cub18CUB_300001_SM_10006detail11EmptyKernelIvEEvv,"",@"SHT_CUDA_INFO"
	.sectionflags	@""
	.align	4


	//----- nvinfo : EIATTR_CUDA_API_VERSION
	.align		4
        /*0000*/ 	.byte	0x04, 0x37
        /*0002*/ 	.short	(.L_50 - .L_49)
.L_49:
        /*0004*/ 	.word	0x00000082


	//----- nvinfo : EIATTR_SPARSE_MMA_MASK
	.align		4
.L_50:
        /*0008*/ 	.byte	0x03, 0x50
        /*000a*/ 	.short	0x0000


	//----- nvinfo : EIATTR_MAXREG_COUNT
	.align		4
        /*000c*/ 	.byte	0x03, 0x1b
        /*000e*/ 	.short	0x00ff


	//----- nvinfo : EIATTR_MERCURY_ISA_VERSION
	.align		4
        /*0010*/ 	.byte	0x03, 0x5f
        /*0012*/ 	.short	0x0101


	//----- nvinfo : EIATTR_VRC_CTA_INIT_COUNT
	.align		4
        /*0014*/ 	.byte	0x02, 0x4a
	.zero		1
	.zero		1


	//----- nvinfo : EIATTR_EXIT_INSTR_OFFSETS
	.align		4
        /*0018*/ 	.byte	0x04, 0x1c
        /*001a*/ 	.short	(.L_52 - .L_51)


	//   ....[0]....
.L_51:
        /*001c*/ 	.word	0x00000010


	//----- nvinfo : EIATTR_SW_WAR
	.align		4
.L_52:
        /*0020*/ 	.byte	0x04, 0x36
        /*0022*/ 	.short	(.L_54 - .L_53)
.L_53:
        /*0024*/ 	.word	0x00000008
.L_54:


//--------------------- .nv.callgraph             --------------------------
	.section	.nv.callgraph,"",@"SHT_CUDA_CALLGRAPH"
	.align	4
	.sectionentsize	8
	.align		4
        /*0000*/ 	.word	0x00000000
	.align		4
        /*0004*/ 	.word	0xffffffff
	.align		4
        /*0008*/ 	.word	0x00000000
	.align		4
        /*000c*/ 	.word	0xfffffffe
	.align		4
        /*0010*/ 	.word	0x00000000
	.align		4
        /*0014*/ 	.word	0xfffffffd
	.align		4
        /*0018*/ 	.word	0x00000000
	.align		4
        /*001c*/ 	.word	0xfffffffc


//--------------------- .nv.constant4             --------------------------
	.section	.nv.constant4,"a",@progbits
	.align	8
	.align		8
.nv.constant4:
        /*0000*/ 	.dword	_ZN41_INTERNAL_8938745d_4_k_cu_5a767b9a_1086694cuda3std3__45__cpo5beginE
	.align		8
        /*0008*/ 	.dword	_ZN41_INTERNAL_8938745d_4_k_cu_5a767b9a_1086694cuda3std3__45__cpo3endE
	.align		8
        /*0010*/ 	.dword	_ZN41_INTERNAL_8938745d_4_k_cu_5a767b9a_1086694cuda3std3__45__cpo6cbeginE
	.align		8
        /*0018*/ 	.dword	_ZN41_INTERNAL_8938745d_4_k_cu_5a767b9a_1086694cuda3std3__45__cpo4cendE
	.align		8
        /*0020*/ 	.dword	_ZN41_INTERNAL_8938745d_4_k_cu_5a767b9a_1086694cuda3std3__45__cpo6rbeginE
	.align		8
        /*0028*/ 	.dword	_ZN41_INTERNAL_8938745d_4_k_cu_5a767b9a_1086694cuda3std3__45__cpo4rendE
	.align		8
        /*0030*/ 	.dword	_ZN41_INTERNAL_8938745d_4_k_cu_5a767b9a_1086694cuda3std3__45__cpo7crbeginE
	.align		8
        /*0038*/ 	.dword	_ZN41_INTERNAL_8938745d_4_k_cu_5a767b9a_1086694cuda3std3__45__cpo5crendE
	.align		8
        /*0040*/ 	.dword	_ZN41_INTERNAL_8938745d_4_k_cu_5a767b9a_1086694cuda3std3__443_GLOBAL__N__8938745d_4_k_cu_5a767b9a_1086696ignoreE
	.align		8
        /*0048*/ 	.dword	_ZN41_INTERNAL_8938745d_4_k_cu_5a767b9a_1086694cuda3std3__419piecewise_constructE
	.align		8
        /*0050*/ 	.dword	_ZN41_INTERNAL_8938745d_4_k_cu_5a767b9a_1086694cuda3std3__48in_placeE
	.align		8
        /*0058*/ 	.dword	_ZN41_INTERNAL_8938745d_4_k_cu_5a767b9a_1086694cuda3std3__420unreachable_sentinelE
	.align		8
        /*0060*/ 	.dword	_ZN41_INTERNAL_8938745d_4_k_cu_5a767b9a_1086694cuda3std3__47nulloptE
	.align		8
        /*0068*/ 	.dword	_ZN41_INTERNAL_8938745d_4_k_cu_5a767b9a_1086694cuda3std3__48unexpectE
	.align		8
        /*0070*/ 	.dword	_ZN41_INTERNAL_8938745d_4_k_cu_5a767b9a_1086694cuda3std6ranges3__45__cpo4swapE
	.align		8
        /*0078*/ 	.dword	_ZN41_INTERNAL_8938745d_4_k_cu_5a767b9a_1086694cuda3std6ranges3__45__cpo9iter_moveE
	.align		8
        /*0080*/ 	.dword	_ZN41_INTERNAL_8938745d_4_k_cu_5a767b9a_1086694cuda3std6ranges3__45__cpo5beginE
	.align		8
        /*0088*/ 	.dword	_ZN41_INTERNAL_8938745d_4_k_cu_5a767b9a_1086694cuda3std6ranges3__45__cpo3endE
	.align		8
        /*0090*/ 	.dword	_ZN41_INTERNAL_8938745d_4_k_cu_5a767b9a_1086694cuda3std6ranges3__45__cpo6cbeginE
	.align		8
        /*0098*/ 	.dword	_ZN41_INTERNAL_8938745d_4_k_cu_5a767b9a_1086694cuda3std6ranges3__45__cpo4cendE
	.align		8
        /*00a0*/ 	.dword	_ZN41_INTERNAL_8938745d_4_k_cu_5a767b9a_1086694cuda3std6ranges3__45__cpo7advanceE
	.align		8
        /*00a8*/ 	.dword	_ZN41_INTERNAL_8938745d_4_k_cu_5a767b9a_1086694cuda3std6ranges3__45__cpo9iter_swapE
	.align		8
        /*00b0*/ 	.dword	_ZN41_INTERNAL_8938745d_4_k_cu_5a767b9a_1086694cuda3std6ranges3__45__cpo4nextE
	.align		8
        /*00b8*/ 	.dword	_ZN41_INTERNAL_8938745d_4_k_cu_5a767b9a_1086694cuda3std6ranges3__45__cpo4prevE
	.align		8
        /*00c0*/ 	.dword	_ZN41_INTERNAL_8938745d_4_k_cu_5a767b9a_1086694cuda3std6ranges3__45__cpo4dataE
	.align		8
        /*00c8*/ 	.dword	_ZN41_INTERNAL_8938745d_4_k_cu_5a767b9a_1086694cuda3std6ranges3__45__cpo5cdataE
	.align		8
        /*00d0*/ 	.dword	_ZN41_INTERNAL_8938745d_4_k_cu_5a767b9a_1086694cuda3std6ranges3__45__cpo4sizeE
	.align		8
        /*00d8*/ 	.dword	_ZN41_INTERNAL_8938745d_4_k_cu_5a767b9a_1086694cuda3std6ranges3__45__cpo5ssizeE
	.align		8
        /*00e0*/ 	.dword	_ZN41_INTERNAL_8938745d_4_k_cu_5a767b9a_1086694cuda3std6ranges3__45__cpo8distanceE
	.align		8
        /*00e8*/ 	.dword	_ZN41_INTERNAL_8938745d_4_k_cu_5a767b9a_1086696thrust24THRUST_300001_SM_1000_NS8cuda_cub3parE
	.align		8
        /*00f0*/ 	.dword	_ZN41_INTERNAL_8938745d_4_k_cu_5a767b9a_1086696thrust24THRUST_300001_SM_1000_NS8cuda_cub10par_nosyncE
	.align		8
        /*00f8*/ 	.dword	_ZN41_INTERNAL_8938745d_4_k_cu_5a767b9a_1086696thrust24THRUST_300001_SM_1000_NS6system6detail10sequential3seqE
	.align		8
        /*0100*/ 	.dword	_ZN41_INTERNAL_8938745d_4_k_cu_5a767b9a_1086696thrust24THRUST_300001_SM_1000_NS12placeholders2_1E
	.align		8
        /*0108*/ 	.dword	_ZN41_INTERNAL_8938745d_4_k_cu_5a767b9a_1086696thrust24THRUST_300001_SM_1000_NS12placeholders2_2E
	.align		8
        /*0110*/ 	.dword	_ZN41_INTERNAL_8938745d_4_k_cu_5a767b9a_1086696thrust24THRUST_300001_SM_1000_NS12placeholders2_3E
	.align		8
        /*0118*/ 	.dword	_ZN41_INTERNAL_8938745d_4_k_cu_5a767b9a_1086696thrust24THRUST_300001_SM_1000_NS12placeholders2_4E
	.align		8
        /*0120*/ 	.dword	_ZN41_INTERNAL_8938745d_4_k_cu_5a767b9a_1086696thrust24THRUST_300001_SM_1000_NS12placeholders2_5E
	.align		8
        /*0128*/ 	.dword	_ZN41_INTERNAL_8938745d_4_k_cu_5a767b9a_1086696thrust24THRUST_300001_SM_1000_NS12placeholders2_6E
	.align		8
        /*0130*/ 	.dword	_ZN41_INTERNAL_8938745d_4_k_cu_5a767b9a_1086696thrust24THRUST_300001_SM_1000_NS12placeholders2_7E
	.align		8
        /*0138*/ 	.dword	_ZN41_INTERNAL_8938745d_4_k_cu_5a767b9a_1086696thrust24THRUST_300001_SM_1000_NS12placeholders2_8E
	.align		8
        /*0140*/ 	.dword	_ZN41_INTERNAL_8938745d_4_k_cu_5a767b9a_1086696thrust24THRUST_300001_SM_1000_NS12placeholders2_9E
	.align		8
        /*0148*/ 	.dword	_ZN41_INTERNAL_8938745d_4_k_cu_5a767b9a_1086696thrust24THRUST_300001_SM_1000_NS12placeholders3_10E
	.align		8
        /*0150*/ 	.dword	_ZN41_INTERNAL_8938745d_4_k_cu_5a767b9a_1086696thrust24THRUST_300001_SM_1000_NS3seqE


//--------------------- .text._ZN3cub18CUB_300001_SM_10006detail11EmptyKernelIvEEvv --------------------------
	.section	.text._ZN3cub18CUB_300001_SM_10006detail11EmptyKernelIvEEvv,"ax",@progbits
	.align	128
        .global         _ZN3cub18CUB_300001_SM_10006detail11EmptyKernelIvEEvv
        .type           _ZN3cub18CUB_300001_SM_10006detail11EmptyKernelIvEEvv,@function
        .size           _ZN3cub18CUB_300001_SM_10006detail11EmptyKernelIvEEvv,(.L_x_1 - _ZN3cub18CUB_300001_SM_10006detail11EmptyKernelIvEEvv)
        .other          _ZN3cub18CUB_300001_SM_10006detail11EmptyKernelIvEEvv,@"STO_CUDA_ENTRY STV_DEFAULT"
_ZN3cub18CUB_300001_SM_10006detail11EmptyKernelIvEEvv:
.text._ZN3cub18CUB_300001_SM_10006detail11EmptyKernelIvEEvv:
[----:B------:R-:W-:Y:S01]  /*0000*/  LDC R1, c[0x0][0x37c] ;  /* 0x0000df00ff017b82 */ /* 0x000fe20000000800 */
[----:B------:R-:W-:Y:S05]  /*0010*/  EXIT ;  /* 0x000000000000794d */ /* 0x000fea0003800000 */
.L_x_0:
[----:B------:R-:W-:-:S00]  /*0020*/  BRA `(.L_x_0) ;  /* 0xfffffffc00fc7947 */ /* 0x000fc0000383ffff */
[----:B------:R-:W-:-:S00]  /*0030*/  NOP ;  /* 0x0000000000007918 */ /* 0x000fc00000000000 */
        /* <DEDUP_REMOVED lines=12> */
.L_x_1:


//--------------------- .nv.shared.reserved.0     --------------------------
	.section	.nv.shared.reserved.0,"aw",@nobits
	.weak		__nv_reservedSMEM_offset_0_alias
	.size		__nv_reservedSMEM_offset_0_alias, 0, 64
	.other		__nv_reservedSMEM_offset_0_alias,@"STO_CUDA_RESERVED_SHARED STV_DEFAULT"
__nv_reservedSMEM_offset_0_alias:
	.zero		0
	.zero		64


//--------------------- .nv.global                --------------------------
	.section	.nv.global,"aw",@nobits
.nv.global:
	.type		_ZN41_INTERNAL_8938745d_4_k_cu_5a767b9a_1086696thrust24THRUST_300001_SM_1000_NS3seqE,@object
	.size		_ZN41_INTERNAL_8938745d_4_k_cu_5a767b9a_1086696thrust24THRUST_300001_SM_1000_NS3seqE,(_ZN41_INTERNAL_8938745d_4_k_cu_5a767b9a_1086694cuda3std3__48in_placeE - _ZN41_INTERNAL_8938745d_4_k_cu_5a767b9a_1086696thrust24THRUST_300001_SM_1000_NS3seqE)
_ZN41_INTERNAL_8938745d_4_k_cu_5a767b9a_1086696thrust24THRUST_300001_SM_1000_NS3seqE:
	.zero		1
	.type		_ZN41_INTERNAL_8938745d_4_k_cu_5a767b9a_1086694cuda3std3__48in_placeE,@object
	.size		_ZN41_INTERNAL_8938745d_4_k_cu_5a767b9a_1086694cuda3std3__48in_placeE,(_ZN41_INTERNAL_8938745d_4_k_cu_5a767b9a_1086694cuda3std6ranges3__45__cpo4sizeE - _ZN41_INTERNAL_8938745d_4_k_cu_5a767b9a_1086694cuda3std3__48in_placeE)
_ZN41_INTERNAL_8938745d_4_k_cu_5a767b9a_1086694cuda3std3__48in_placeE:
	.zero		1
	.type		_ZN41_INTERNAL_8938745d_4_k_cu_5a767b9a_1086694cuda3std6ranges3__45__cpo4sizeE,@object
	.size		_ZN41_INTERNAL_8938745d_4_k_cu_5a767b9a_1086694cuda3std6ranges3__45__cpo4sizeE,(_ZN41_INTERNAL_8938745d_4_k_cu_5a767b9a_1086696thrust24THRUST_300001_SM_1000_NS12placeholders2_3E - _ZN41_INTERNAL_8938745d_4_k_cu_5a767b9a_1086694cuda3std6ranges3__45__cpo4sizeE)
_ZN41_INTERNAL_8938745d_4_k_cu_5a767b9a_1086694cuda3std6ranges3__45__cpo4sizeE:
	.zero		1
	.type		_ZN41_INTERNAL_8938745d_4_k_cu_5a767b9a_1086696thrust24THRUST_300001_SM_1000_NS12placeholders2_3E,@object
	.size		_ZN41_INTERNAL_8938745d_4_k_cu_5a767b9a_1086696thrust24THRUST_300001_SM_1000_NS12placeholders2_3E,(_ZN41_INTERNAL_8938745d_4_k_cu_5a767b9a_1086694cuda3std3__45__cpo6cbeginE - _ZN41_INTERNAL_8938745d_4_k_cu_5a767b9a_1086696thrust24THRUST_300001_SM_1000_NS12placeholders2_3E)
_ZN41_INTERNAL_8938745d_4_k_cu_5a767b9a_1086696thrust24THRUST_300001_SM_1000_NS12placeholders2_3E:
	.zero		1
	.type		_ZN41_INTERNAL_8938745d_4_k_cu_5a767b9a_1086694cuda3std3__45__cpo6cbeginE,@object
	.size		_ZN41_INTERNAL_8938745d_4_k_cu_5a767b9a_1086694cuda3std3__45__cpo6cbeginE,(_ZN41_INTERNAL_8938745d_4_k_cu_5a767b9a_1086694cuda3std6ranges3__45__cpo6cbeginE - _ZN41_INTERNAL_8938745d_4_k_cu_5a767b9a_1086694cuda3std3__45__cpo6cbeginE)
_ZN41_INTERNAL_8938745d_4_k_cu_5a767b9a_1086694cuda3std3__45__cpo6cbeginE:
	.zero		1
	.type		_ZN41_INTERNAL_8938745d_4_k_cu_5a767b9a_1086694cuda3std6ranges3__45__cpo6cbeginE,@object
	.size		_ZN41_INTERNAL_8938745d_4_k_cu_5a767b9a_1086694cuda3std6ranges3__45__cpo6cbeginE,(_ZN41_INTERNAL_8938745d_4_k_cu_5a767b9a_1086696thrust24THRUST_300001_SM_1000_NS12placeholders2_7E - _ZN41_INTERNAL_8938745d_4_k_cu_5a767b9a_1086694cuda3std6ranges3__45__cpo6cbeginE)
_ZN41_INTERNAL_8938745d_4_k_cu_5a767b9a_1086694cuda3std6ranges3__45__cpo6cbeginE:
	.zero		1
	.type		_ZN41_INTERNAL_8938745d_4_k_cu_5a767b9a_1086696thrust24THRUST_300001_SM_1000_NS12placeholders2_7E,@object
	.size		_ZN41_INTERNAL_8938745d_4_k_cu_5a767b9a_1086696thrust24THRUST_300001_SM_1000_NS12placeholders2_7E,(_ZN41_INTERNAL_8938745d_4_k_cu_5a767b9a_1086694cuda3std3__45__cpo7crbeginE - _ZN41_INTERNAL_8938745d_4_k_cu_5a767b9a_1086696thrust24THRUST_300001_SM_1000_NS12placeholders2_7E)
_ZN41_INTERNAL_8938745d_4_k_cu_5a767b9a_1086696thrust24THRUST_300001_SM_1000_NS12placeholders2_7E:
	.zero		1
	.type		_ZN41_INTERNAL_8938745d_4_k_cu_5a767b9a_1086694cuda3std3__45__cpo7crbeginE,@object
	.size		_ZN41_INTERNAL_8938745d_4_k_cu_5a767b9a_1086694cuda3std3__45__cpo7crbeginE,(_ZN41_INTERNAL_8938745d_4_k_cu_5a767b9a_1086694cuda3std6ranges3__45__cpo4nextE - _ZN41_INTERNAL_8938745d_4_k_cu_5a767b9a_1086694cuda3std3__45__cpo7crbeginE)
_ZN41_INTERNAL_8938745d_4_k_cu_5a767b9a_1086694cuda3std3__45__cpo7crbeginE:
	.zero		1
	.type		_ZN41_INTERNAL_8938745d_4_k_cu_5a767b9a_1086694cuda3std6ranges3__45__cpo4nextE,@object
	.size		_ZN41_INTERNAL_8938745d_4_k_cu_5a767b9a_1086694cuda3std6ranges3__45__cpo4nextE,(_ZN41_INTERNAL_8938745d_4_k_cu_5a767b9a_1086694cuda3std6ranges3__45__cpo4swapE - _ZN41_INTERNAL_8938745d_4_k_cu_5a767b9a_1086694cuda3std6ranges3__45__cpo4nextE)
_ZN41_INTERNAL_8938745d_4_k_cu_5a767b9a_1086694cuda3std6ranges3__45__cpo4nextE:
	.zero		1
	.type		_ZN41_INTERNAL_8938745d_4_k_cu_5a767b9a_1086694cuda3std6ranges3__45__cpo4swapE,@object
	.size		_ZN41_INTERNAL_8938745d_4_k_cu_5a767b9a_1086694cuda3std6ranges3__45__cpo4swapE,(_ZN41_INTERNAL_8938745d_4_k_cu_5a767b9a_1086696thrust24THRUST_300001_SM_1000_NS8cuda_cub10par_nosyncE - _ZN41_INTERNAL_8938745d_4_k_cu_5a767b9a_1086694cuda3std6ranges3__45__cpo4swapE)
_ZN41_INTERNAL_8938745d_4_k_cu_5a767b9a_1086694cuda3std6ranges3__45__cpo4swapE:
	.zero		1
	.type		_ZN41_INTERNAL_8938745d_4_k_cu_5a767b9a_1086696thrust24THRUST_300001_SM_1000_NS8cuda_cub10par_nosyncE,@object
	.size		_ZN41_INTERNAL_8938745d_4_k_cu_5a767b9a_1086696thrust24THRUST_300001_SM_1000_NS8cuda_cub10par_nosyncE,(_ZN41_INTERNAL_8938745d_4_k_cu_5a767b9a_1086696thrust24THRUST_300001_SM_1000_NS12placeholders2_9E - _ZN41_INTERNAL_8938745d_4_k_cu_5a767b9a_1086696thrust24THRUST_300001_SM_1000_NS8cuda_cub10par_nosyncE)
_ZN41_INTERNAL_8938745d_4_k_cu_5a767b9a_1086696thrust24THRUST_300001_SM_1000_NS8cuda_cub10par_nosyncE:
	.zero		1
	.type		_ZN41_INTERNAL_8938745d_4_k_cu_5a767b9a_1086696thrust24THRUST_300001_SM_1000_NS12placeholders2_9E,@object
	.size		_ZN41_INTERNAL_8938745d_4_k_cu_5a767b9a_1086696thrust24THRUST_300001_SM_1000_NS12placeholders2_9E,(_ZN41_INTERNAL_8938745d_4_k_cu_5a767b9a_1086694cuda3std3__443_GLOBAL__N__8938745d_4_k_cu_5a767b9a_1086696ignoreE - _ZN41_INTERNAL_8938745d_4_k_cu_5a767b9a_1086696thrust24THRUST_300001_SM_1000_NS12placeholders2_9E)
_ZN41_INTERNAL_8938745d_4_k_cu_5a767b9a_1086696thrust24THRUST_300001_SM_1000_NS12placeholders2_9E:
	.zero		1
	.type		_ZN41_INTERNAL_8938745d_4_k_cu_5a767b9a_1086694cuda3std3__443_GLOBAL__N__8938745d_4_k_cu_5a767b9a_1086696ignoreE,@object
	.size		_ZN41_INTERNAL_8938745d_4_k_cu_5a767b9a_1086694cuda3std3__443_GLOBAL__N__8938745d_4_k_cu_5a767b9a_1086696ignoreE,(_ZN41_INTERNAL_8938745d_4_k_cu_5a767b9a_1086694cuda3std6ranges3__45__cpo4dataE - _ZN41_INTERNAL_8938745d_4_k_cu_5a767b9a_1086694cuda3std3__443_GLOBAL__N__8938745d_4_k_cu_5a767b9a_1086696ignoreE)
_ZN41_INTERNAL_8938745d_4_k_cu_5a767b9a_1086694cuda3std3__443_GLOBAL__N__8938745d_4_k_cu_5a767b9a_1086696ignoreE:
	.zero		1
	.type		_ZN41_INTERNAL_8938745d_4_k_cu_5a767b9a_1086694cuda3std6ranges3__45__cpo4dataE,@object
	.size		_ZN41_INTERNAL_8938745d_4_k_cu_5a767b9a_1086694cuda3std6ranges3__45__cpo4dataE,(_ZN41_INTERNAL_8938745d_4_k_cu_5a767b9a_1086696thrust24THRUST_300001_SM_1000_NS12placeholders2_1E - _ZN41_INTERNAL_8938745d_4_k_cu_5a767b9a_1086694cuda3std6ranges3__45__cpo4dataE)
_ZN41_INTERNAL_8938745d_4_k_cu_5a767b9a_1086694cuda3std6ranges3__45__cpo4dataE:
	.zero		1
	.type		_ZN41_INTERNAL_8938745d_4_k_cu_5a767b9a_1086696thrust24THRUST_300001_SM_1000_NS12placeholders2_1E,@object
	.size		_ZN41_INTERNAL_8938745d_4_k_cu_5a767b9a_1086696thrust24THRUST_300001_SM_1000_NS12placeholders2_1E,(_ZN41_INTERNAL_8938745d_4_k_cu_5a767b9a_1086694cuda3std3__45__cpo5beginE - _ZN41_INTERNAL_8938745d_4_k_cu_5a767b9a_1086696thrust24THRUST_300001_SM_1000_NS12placeholders2_1E)
_ZN41_INTERNAL_8938745d_4_k_cu_5a767b9a_1086696thrust24THRUST_300001_SM_1000_NS12placeholders2_1E:
	.zero		1
	.type		_ZN41_INTERNAL_8938745d_4_k_cu_5a767b9a_1086694cuda3std3__45__cpo5beginE,@object
	.size		_ZN41_INTERNAL_8938745d_4_k_cu_5a767b9a_1086694cuda3std3__45__cpo5beginE,(_ZN41_INTERNAL_8938745d_4_k_cu_5a767b9a_1086694cuda3std6ranges3__45__cpo5beginE - _ZN41_INTERNAL_8938745d_4_k_cu_5a767b9a_1086694cuda3std3__45__cpo5beginE)
_ZN41_INTERNAL_8938745d_4_k_cu_5a767b9a_1086694cuda3std3__45__cpo5beginE:
	.zero		1
	.type		_ZN41_INTERNAL_8938745d_4_k_cu_5a767b9a_1086694cuda3std6ranges3__45__cpo5beginE,@object
	.size		_ZN41_INTERNAL_8938745d_4_k_cu_5a767b9a_1086694cuda3std6ranges3__45__cpo5beginE,(_ZN41_INTERNAL_8938745d_4_k_cu_5a767b9a_1086696thrust24THRUST_300001_SM_1000_NS12placeholders2_5E - _ZN41_INTERNAL_8938745d_4_k_cu_5a767b9a_1086694cuda3std6ranges3__45__cpo5beginE)
_ZN41_INTERNAL_8938745d_4_k_cu_5a767b9a_1086694cuda3std6ranges3__45__cpo5beginE:
	.zero		1
	.type		_ZN41_INTERNAL_8938745d_4_k_cu_5a767b9a_1086696thrust24THRUST_300001_SM_1000_NS12placeholders2_5E,@object
	.size		_ZN41_INTERNAL_8938745d_4_k_cu_5a767b9a_1086696thrust24THRUST_300001_SM_1000_NS12placeholders2_5E,(_ZN41_INTERNAL_8938745d_4_k_cu_5a767b9a_1086694cuda3std3__45__cpo6rbeginE - _ZN41_INTERNAL_8938745d_4_k_cu_5a767b9a_1086696thrust24THRUST_300001_SM_1000_NS12placeholders2_5E)
_ZN41_INTERNAL_8938745d_4_k_cu_5a767b9a_1086696thrust24THRUST_300001_SM_1000_NS12placeholders2_5E:
	.zero		1
	.type		_ZN41_INTERNAL_8938745d_4_k_cu_5a767b9a_1086694cuda3std3__45__cpo6rbeginE,@object
	.size		_ZN41_INTERNAL_8938745d_4_k_cu_5a767b9a_1086694cuda3std3__45__cpo6rbeginE,(_ZN41_INTERNAL_8938745d_4_k_cu_5a767b9a_1086694cuda3std6ranges3__45__cpo7advanceE - _ZN41_INTERNAL_8938745d_4_k_cu_5a767b9a_1086694cuda3std3__45__cpo6rbeginE)
_ZN41_INTERNAL_8938745d_4_k_cu_5a767b9a_1086694cuda3std3__45__cpo6rbeginE:
	.zero		1
	.type		_ZN41_INTERNAL_8938745d_4_k_cu_5a767b9a_1086694cuda3std6ranges3__45__cpo7advanceE,@object
	.size		_ZN41_INTERNAL_8938745d_4_k_cu_5a767b9a_1086694cuda3std6ranges3__45__cpo7advanceE,(_ZN41_INTERNAL_8938745d_4_k_cu_5a767b9a_1086694cuda3std3__47nulloptE - _ZN41_INTERNAL_8938745d_4_k_cu_5a767b9a_1086694cuda3std6ranges3__45__cpo7advanceE)
_ZN41_INTERNAL_8938745d_4_k_cu_5a767b9a_1086694cuda3std6ranges3__45__cpo7advanceE:
	.zero		1
	.type		_ZN41_INTERNAL_8938745d_4_k_cu_5a767b9a_1086694cuda3std3__47nulloptE,@object
	.size		_ZN41_INTERNAL_8938745d_4_k_cu_5a767b9a_1086694cuda3std3__47nulloptE,(_ZN41_INTERNAL_8938745d_4_k_cu_5a767b9a_1086694cuda3std6ranges3__45__cpo8distanceE - _ZN41_INTERNAL_8938745d_4_k_cu_5a767b9a_1086694cuda3std3__47nulloptE)
_ZN41_INTERNAL_8938745d_4_k_cu_5a767b9a_1086694cuda3std3__47nulloptE:
	.zero		1
	.type		_ZN41_INTERNAL_8938745d_4_k_cu_5a767b9a_1086694cuda3std6ranges3__45__cpo8distanceE,@object
	.size		_ZN41_INTERNAL_8938745d_4_k_cu_5a767b9a_1086694cuda3std6ranges3__45__cpo8distanceE,(_ZN41_INTERNAL_8938745d_4_k_cu_5a767b9a_1086696thrust24THRUST_300001_SM_1000_NS12placeholders3_10E - _ZN41_INTERNAL_8938745d_4_k_cu_5a767b9a_1086694cuda3std6ranges3__45__cpo8distanceE)
_ZN41_INTERNAL_8938745d_4_k_cu_5a767b9a_1086694cuda3std6ranges3__45__cpo8distanceE:
	.zero		1
	.type		_ZN41_INTERNAL_8938745d_4_k_cu_5a767b9a_1086696thrust24THRUST_300001_SM_1000_NS12placeholders3_10E,@object
	.size		_ZN41_INTERNAL_8938745d_4_k_cu_5a767b9a_1086696thrust24THRUST_300001_SM_1000_NS12placeholders3_10E,(_ZN41_INTERNAL_8938745d_4_k_cu_5a767b9a_1086694cuda3std3__419piecewise_constructE - _ZN41_INTERNAL_8938745d_4_k_cu_5a767b9a_1086696thrust24THRUST_300001_SM_1000_NS12placeholders3_10E)
_ZN41_INTERNAL_8938745d_4_k_cu_5a767b9a_1086696thrust24THRUST_300001_SM_1000_NS12placeholders3_10E:
	.zero		1
	.type		_ZN41_INTERNAL_8938745d_4_k_cu_5a767b9a_1086694cuda3std3__419piecewise_constructE,@object
	.size		_ZN41_INTERNAL_8938745d_4_k_cu_5a767b9a_1086694cuda3std3__419piecewise_constructE,(_ZN41_INTERNAL_8938745d_4_k_cu_5a767b9a_1086694cuda3std6ranges3__45__cpo5cdataE - _ZN41_INTERNAL_8938745d_4_k_cu_5a767b9a_1086694cuda3std3__419piecewise_constructE)
_ZN41_INTERNAL_8938745d_4_k_cu_5a767b9a_1086694cuda3std3__419piecewise_constructE:
	.zero		1
	.type		_ZN41_INTERNAL_8938745d_4_k_cu_5a767b9a_1086694cuda3std6ranges3__45__cpo5cdataE,@object
	.size		_ZN41_INTERNAL_8938745d_4_k_cu_5a767b9a_1086694cuda3std6ranges3__45__cpo5cdataE,(_ZN41_INTERNAL_8938745d_4_k_cu_5a767b9a_1086696thrust24THRUST_300001_SM_1000_NS12placeholders2_2E - _ZN41_INTERNAL_8938745d_4_k_cu_5a767b9a_1086694cuda3std6ranges3__45__cpo5cdataE)
_ZN41_INTERNAL_8938745d_4_k_cu_5a767b9a_1086694cuda3std6ranges3__45__cpo5cdataE:
	.zero		1
	.type		_ZN41_INTERNAL_8938745d_4_k_cu_5a767b9a_1086696thrust24THRUST_300001_SM_1000_NS12placeholders2_2E,@object
	.size		_ZN41_INTERNAL_8938745d_4_k_cu_5a767b9a_1086696thrust24THRUST_300001_SM_1000_NS12placeholders2_2E,(_ZN41_INTERNAL_8938745d_4_k_cu_5a767b9a_1086694cuda3std3__45__cpo3endE - _ZN41_INTERNAL_8938745d_4_k_cu_5a767b9a_1086696thrust24THRUST_300001_SM_1000_NS12placeholders2_2E)
_ZN41_INTERNAL_8938745d_4_k_cu_5a767b9a_1086696thrust24THRUST_300001_SM_1000_NS12placeholders2_2E:
	.zero		1
	.type		_ZN41_INTERNAL_8938745d_4_k_cu_5a767b9a_1086694cuda3std3__45__cpo3endE,@object
	.size		_ZN41_INTERNAL_8938745d_4_k_cu_5a767b9a_1086694cuda3std3__45__cpo3endE,(_ZN41_INTERNAL_8938745d_4_k_cu_5a767b9a_1086694cuda3std6ranges3__45__cpo3endE - _ZN41_INTERNAL_8938745d_4_k_cu_5a767b9a_1086694cuda3std3__45__cpo3endE)
_ZN41_INTERNAL_8938745d_4_k_cu_5a767b9a_1086694cuda3std3__45__cpo3endE:
	.zero		1
	.type		_ZN41_INTERNAL_8938745d_4_k_cu_5a767b9a_1086694cuda3std6ranges3__45__cpo3endE,@object
	.size		_ZN41_INTERNAL_8938745d_4_k_cu_5a767b9a_1086694cuda3std6ranges3__45__cpo3endE,(_ZN41_INTERNAL_8938745d_4_k_cu_5a767b9a_1086696thrust24THRUST_300001_SM_1000_NS12placeholders2_6E - _ZN41_INTERNAL_8938745d_4_k_cu_5a767b9a_1086694cuda3std6ranges3__45__cpo3endE)
_ZN41_INTERNAL_8938745d_4_k_cu_5a767b9a_1086694cuda3std6ranges3__45__cpo3endE:
	.zero		1
	.type		_ZN41_INTERNAL_8938745d_4_k_cu_5a767b9a_1086696thrust24THRUST_300001_SM_1000_NS12placeholders2_6E,@object
	.size		_ZN41_INTERNAL_8938745d_4_k_cu_5a767b9a_1086696thrust24THRUST_300001_SM_1000_NS12placeholders2_6E,(_ZN41_INTERNAL_8938745d_4_k_cu_5a767b9a_1086694cuda3std3__45__cpo4rendE - _ZN41_INTERNAL_8938745d_4_k_cu_5a767b9a_1086696thrust24THRUST_300001_SM_1000_NS12placeholders2_6E)
_ZN41_INTERNAL_8938745d_4_k_cu_5a767b9a_1086696thrust24THRUST_300001_SM_1000_NS12placeholders2_6E:
	.zero		1
	.type		_ZN41_INTERNAL_8938745d_4_k_cu_5a767b9a_1086694cuda3std3__45__cpo4rendE,@object
	.size		_ZN41_INTERNAL_8938745d_4_k_cu_5a767b9a_1086694cuda3std3__45__cpo4rendE,(_ZN41_INTERNAL_8938745d_4_k_cu_5a767b9a_1086694cuda3std6ranges3__45__cpo9iter_swapE - _ZN41_INTERNAL_8938745d_4_k_cu_5a767b9a_1086694cuda3std3__45__cpo4rendE)
_ZN41_INTERNAL_8938745d_4_k_cu_5a767b9a_1086694cuda3std3__45__cpo4rendE:
	.zero		1
	.type		_ZN41_INTERNAL_8938745d_4_k_cu_5a767b9a_1086694cuda3std6ranges3__45__cpo9iter_swapE,@object
	.size		_ZN41_INTERNAL_8938745d_4_k_cu_5a767b9a_1086694cuda3std6ranges3__45__cpo9iter_swapE,(_ZN41_INTERNAL_8938745d_4_k_cu_5a767b9a_1086694cuda3std3__48unexpectE - _ZN41_INTERNAL_8938745d_4_k_cu_5a767b9a_1086694cuda3std6ranges3__45__cpo9iter_swapE)
_ZN41_INTERNAL_8938745d_4_k_cu_5a767b9a_1086694cuda3std6ranges3__45__cpo9iter_swapE:
	.zero		1
	.type		_ZN41_INTERNAL_8938745d_4_k_cu_5a767b9a_1086694cuda3std3__48unexpectE,@object
	.size		_ZN41_INTERNAL_8938745d_4_k_cu_5a767b9a_1086694cuda3std3__48unexpectE,(_ZN41_INTERNAL_8938745d_4_k_cu_5a767b9a_1086696thrust24THRUST_300001_SM_1000_NS8cuda_cub3parE - _ZN41_INTERNAL_8938745d_4_k_cu_5a767b9a_1086694cuda3std3__48unexpectE)
_ZN41_INTERNAL_8938745d_4_k_cu_5a767b9a_1086694cuda3std3__48unexpectE:
	.zero		1
	.type		_ZN41_INTERNAL_8938745d_4_k_cu_5a767b9a_1086696thrust24THRUST_300001_SM_1000_NS8cuda_cub3parE,@object
	.size		_ZN41_INTERNAL_8938745d_4_k_cu_5a767b9a_1086696thrust24THRUST_300001_SM_1000_NS8cuda_cub3parE,(_ZN41_INTERNAL_8938745d_4_k_cu_5a767b9a_1086696thrust24THRUST_300001_SM_1000_NS12placeholders2_4E - _ZN41_INTERNAL_8938745d_4_k_cu_5a767b9a_1086696thrust24THRUST_300001_SM_1000_NS8cuda_cub3parE)
_ZN41_INTERNAL_8938745d_4_k_cu_5a767b9a_1086696thrust24THRUST_300001_SM_1000_NS8cuda_cub3parE:
	.zero		1
	.type		_ZN41_INTERNAL_8938745d_4_k_cu_5a767b9a_1086696thrust24THRUST_300001_SM_1000_NS12placeholders2_4E,@object
	.size		_ZN41_INTERNAL_8938745d_4_k_cu_5a767b9a_1086696thrust24THRUST_300001_SM_1000_NS12placeholders2_4E,(_ZN41_INTERNAL_8938745d_4_k_cu_5a767b9a_1086694cuda3std3__45__cpo4cendE - _ZN41_INTERNAL_8938745d_4_k_cu_5a767b9a_1086696thrust24THRUST_300001_SM_1000_NS12placeholders2_4E)
_ZN41_INTERNAL_8938745d_4_k_cu_5a767b9a_1086696thrust24THRUST_300001_SM_1000_NS12placeholders2_4E:
	.zero		1
	.type		_ZN41_INTERNAL_8938745d_4_k_cu_5a767b9a_1086694cuda3std3__45__cpo4cendE,@object
	.size		_ZN41_INTERNAL_8938745d_4_k_cu_5a767b9a_1086694cuda3std3__45__cpo4cendE,(_ZN41_INTERNAL_8938745d_4_k_cu_5a767b9a_1086694cuda3std6ranges3__45__cpo4cendE - _ZN41_INTERNAL_8938745d_4_k_cu_5a767b9a_1086694cuda3std3__45__cpo4cendE)
_ZN41_INTERNAL_8938745d_4_k_cu_5a767b9a_1086694cuda3std3__45__cpo4cendE:
	.zero		1
	.type		_ZN41_INTERNAL_8938745d_4_k_cu_5a767b9a_1086694cuda3std6ranges3__45__cpo4cendE,@object
	.size		_ZN41_INTERNAL_8938745d_4_k_cu_5a767b9a_1086694cuda3std6ranges3__45__cpo4cendE,(_ZN41_INTERNAL_8938745d_4_k_cu_5a767b9a_1086694cuda3std3__420unreachable_sentinelE - _ZN41_INTERNAL_8938745d_4_k_cu_5a767b9a_1086694cuda3std6ranges3__45__cpo4cendE)
_ZN41_INTERNAL_8938745d_4_k_cu_5a767b9a_1086694cuda3std6ranges3__45__cpo4cendE:
	.zero		1
	.type		_ZN41_INTERNAL_8938745d_4_k_cu_5a767b9a_1086694cuda3std3__420unreachable_sentinelE,@object
	.size		_ZN41_INTERNAL_8938745d_4_k_cu_5a767b9a_1086694cuda3std3__420unreachable_sentinelE,(_ZN41_INTERNAL_8938745d_4_k_cu_5a767b9a_1086694cuda3std6ranges3__45__cpo5ssizeE - _ZN41_INTERNAL_8938745d_4_k_cu_5a767b9a_1086694cuda3std3__420unreachable_sentinelE)
_ZN41_INTERNAL_8938745d_4_k_cu_5a767b9a_1086694cuda3std3__420unreachable_sentinelE:
	.zero		1
	.type		_ZN41_INTERNAL_8938745d_4_k_cu_5a767b9a_1086694cuda3std6ranges3__45__cpo5ssizeE,@object
	.size		_ZN41_INTERNAL_8938745d_4_k_cu_5a767b9a_1086694cuda3std6ranges3__45__cpo5ssizeE,(_ZN41_INTERNAL_8938745d_4_k_cu_5a767b9a_1086696thrust24THRUST_300001_SM_1000_NS12placeholders2_8E - _ZN41_INTERNAL_8938745d_4_k_cu_5a767b9a_1086694cuda3std6ranges3__45__cpo5ssizeE)
_ZN41_INTERNAL_8938745d_4_k_cu_5a767b9a_1086694cuda3std6ranges3__45__cpo5ssizeE:
	.zero		1
	.type		_ZN41_INTERNAL_8938745d_4_k_cu_5a767b9a_1086696thrust24THRUST_300001_SM_1000_NS12placeholders2_8E,@object
	.size		_ZN41_INTERNAL_8938745d_4_k_cu_5a767b9a_1086696thrust24THRUST_300001_SM_1000_NS12placeholders2_8E,(_ZN41_INTERNAL_8938745d_4_k_cu_5a767b9a_1086694cuda3std3__45__cpo5crendE - _ZN41_INTERNAL_8938745d_4_k_cu_5a767b9a_1086696thrust24THRUST_300001_SM_1000_NS12placeholders2_8E)
_ZN41_INTERNAL_8938745d_4_k_cu_5a767b9a_1086696thrust24THRUST_300001_SM_1000_NS12placeholders2_8E:
	.zero		1
	.type		_ZN41_INTERNAL_8938745d_4_k_cu_5a767b9a_1086694cuda3std3__45__cpo5crendE,@object
	.size		_ZN41_INTERNAL_8938745d_4_k_cu_5a767b9a_1086694cuda3std3__45__cpo5crendE,(_ZN41_INTERNAL_8938745d_4_k_cu_5a767b9a_1086694cuda3std6ranges3__45__cpo4prevE - _ZN41_INTERNAL_8938745d_4_k_cu_5a767b9a_1086694cuda3std3__45__cpo5crendE)
_ZN41_INTERNAL_8938745d_4_k_cu_5a767b9a_1086694cuda3std3__45__cpo5crendE:
	.zero		1
	.type		_ZN41_INTERNAL_8938745d_4_k_cu_5a767b9a_1086694cuda3std6ranges3__45__cpo4prevE,@object
	.size		_ZN41_INTERNAL_8938745d_4_k_cu_5a767b9a_1086694cuda3std6ranges3__45__cpo4prevE,(_ZN41_INTERNAL_8938745d_4_k_cu_5a767b9a_1086694cuda3std6ranges3__45__cpo9iter_moveE - _ZN41_INTERNAL_8938745d_4_k_cu_5a767b9a_1086694cuda3std6ranges3__45__cpo4prevE)
_ZN41_INTERNAL_8938745d_4_k_cu_5a767b9a_1086694cuda3std6ranges3__45__cpo4prevE:
	.zero		1
	.type		_ZN41_INTERNAL_8938745d_4_k_cu_5a767b9a_1086694cuda3std6ranges3__45__cpo9iter_moveE,@object
	.size		_ZN41_INTERNAL_8938745d_4_k_cu_5a767b9a_1086694cuda3std6ranges3__45__cpo9iter_moveE,(_ZN41_INTERNAL_8938745d_4_k_cu_5a767b9a_1086696thrust24THRUST_300001_SM_1000_NS6system6detail10sequential3seqE - _ZN41_INTERNAL_8938745d_4_k_cu_5a767b9a_1086694cuda3std6ranges3__45__cpo9iter_moveE)
_ZN41_INTERNAL_8938745d_4_k_cu_5a767b9a_1086694cuda3std6ranges3__45__cpo9iter_moveE:
	.zero		1
	.type		_ZN41_INTERNAL_8938745d_4_k_cu_5a767b9a_1086696thrust24THRUST_300001_SM_1000_NS6system6detail10sequential3seqE,@object
	.size		_ZN41_INTERNAL_8938745d_4_k_cu_5a767b9a_1086696thrust24THRUST_300001_SM_1000_NS6system6detail10sequential3seqE,(.L_31 - _ZN41_INTERNAL_8938745d_4_k_cu_5a767b9a_1086696thrust24THRUST_300001_SM_1000_NS6system6detail10sequential3seqE)
_ZN41_INTERNAL_8938745d_4_k_cu_5a767b9a_1086696thrust24THRUST_300001_SM_1000_NS6system6detail10sequential3seqE:
	.zero		1
.L_31:


//--------------------- .nv.constant0._ZN3cub18CUB_300001_SM_10006detail11EmptyKernelIvEEvv --------------------------
	.section	.nv.constant0._ZN3cub18CUB_300001_SM_10006detail11EmptyKernelIvEEvv,"a",@progbits
	.sectionflags	@""
	.align	4
.nv.constant0._ZN3cub18CUB_300001_SM_10006detail11EmptyKernelIvEEvv:
	.zero		896


//--------------------- SYMBOLS --------------------------

	.type		.nv.reservedSmem.offset0,@object
	.size		.nv.reservedSmem.offset0,0x4
